	.headerflags	@"EF_CUDA_TEXMODE_UNIFIED EF_CUDA_64BIT_ADDRESS EF_CUDA_ACCELERATORS EF_CUDA_SM90 EF_CUDA_VIRTUAL_SM(EF_CUDA_SM90)"
	.elftype	@"ET_EXEC"


//--------------------- .nv.info                  --------------------------
	.section	.nv.info,"",@"SHT_CUDA_INFO"
	.align	4


	//----- nvinfo : EIATTR_REGCOUNT
	.align		4
        /*0000*/ 	.byte	0x04, 0x2f
        /*0002*/ 	.short	(.L_1 - .L_0)
	.align		4
.L_0:
        /*0004*/ 	.word	index@(triton_mm)
        /*0008*/ 	.word	0x00000040


	//----- nvinfo : EIATTR_MIN_STACK_SIZE
	.align		4
.L_1:
        /*000c*/ 	.byte	0x04, 0x12
        /*000e*/ 	.short	(.L_3 - .L_2)
	.align		4
.L_2:
        /*0010*/ 	.word	index@(triton_mm)
        /*0014*/ 	.word	0x00000000


	//----- nvinfo : EIATTR_FRAME_SIZE
	.align		4
.L_3:
        /*0018*/ 	.byte	0x04, 0x11
        /*001a*/ 	.short	(.L_5 - .L_4)
	.align		4
.L_4:
        /*001c*/ 	.word	index@(triton_mm)
        /*0020*/ 	.word	0x00000000


	//----- nvinfo : EIATTR_MIN_STACK_SIZE
	.align		4
.L_5:
        /*0024*/ 	.byte	0x04, 0x12
        /*0026*/ 	.short	(.L_7 - .L_6)
	.align		4
.L_6:
        /*0028*/ 	.word	index@(triton_mm)
        /*002c*/ 	.word	0x00000000
.L_7:


//--------------------- .nv.info.triton_mm        --------------------------
	.section	.nv.info.triton_mm,"",@"SHT_CUDA_INFO"
	.sectionflags	@""
	.align	4


	//----- nvinfo : EIATTR_CUDA_API_VERSION
	.align		4
        /*0000*/ 	.byte	0x04, 0x37
        /*0002*/ 	.short	(.L_9 - .L_8)
.L_8:
        /*0004*/ 	.word	0x0000007c


	//----- nvinfo : EIATTR_KPARAM_INFO
	.align		4
.L_9:
        /*0008*/ 	.byte	0x04, 0x17
        /*000a*/ 	.short	(.L_11 - .L_10)
.L_10:
        /*000c*/ 	.word	0x00000000
        /*0010*/ 	.short	0x0002
        /*0012*/ 	.short	0x0010
        /*0014*/ 	.byte	0x00, 0xf0, 0x21, 0x00


	//----- nvinfo : EIATTR_KPARAM_INFO
	.align		4
.L_11:
        /*0018*/ 	.byte	0x04, 0x17
        /*001a*/ 	.short	(.L_13 - .L_12)
.L_12:
        /*001c*/ 	.word	0x00000000
        /*0020*/ 	.short	0x0001
        /*0022*/ 	.short	0x0008
        /*0024*/ 	.byte	0x00, 0xf0, 0x21, 0x00


	//----- nvinfo : EIATTR_KPARAM_INFO
	.align		4
.L_13:
        /*0028*/ 	.byte	0x04, 0x17
        /*002a*/ 	.short	(.L_15 - .L_14)
.L_14:
        /*002c*/ 	.word	0x00000000
        /*0030*/ 	.short	0x0000
        /*0032*/ 	.short	0x0000
        /*0034*/ 	.byte	0x00, 0xf0, 0x21, 0x00


	//----- nvinfo : EIATTR_SPARSE_MMA_MASK
	.align		4
.L_15:
        /*0038*/ 	.byte	0x03, 0x50
        /*003a*/ 	.short	0x0000


	//----- nvinfo : EIATTR_MAXREG_COUNT
	.align		4
        /*003c*/ 	.byte	0x03, 0x1b
        /*003e*/ 	.short	0x00ff


	//----- nvinfo : EIATTR_COOP_GROUP_MASK_REGIDS
	.align		4
        /*0040*/ 	.byte	0x04, 0x29
        /*0042*/ 	.short	(.L_17 - .L_16)


	//   ....[0]....
.L_16:
        /*0044*/ 	.word	0xffffffff


	//----- nvinfo : EIATTR_COOP_GROUP_INSTR_OFFSETS
	.align		4
.L_17:
        /*0048*/ 	.byte	0x04, 0x28
        /*004a*/ 	.short	(.L_19 - .L_18)


	//   ....[0]....
.L_18:
        /*004c*/ 	.word	0x00000910


	//----- nvinfo : EIATTR_EXIT_INSTR_OFFSETS
	.align		4
.L_19:
        /*0050*/ 	.byte	0x04, 0x1c
        /*0052*/ 	.short	(.L_21 - .L_20)


	//   ....[0]....
.L_20:
        /*0054*/ 	.word	0x00001be0


	//   ....[1]....
        /*0058*/ 	.word	0x00001c30


	//----- nvinfo : EIATTR_MAX_THREADS
	.align		4
.L_21:
        /*005c*/ 	.byte	0x04, 0x05
        /*005e*/ 	.short	(.L_23 - .L_22)
.L_22:
        /*0060*/ 	.word	0x00000100
        /*0064*/ 	.word	0x00000001
        /*0068*/ 	.word	0x00000001


	//----- nvinfo : EIATTR_CBANK_PARAM_SIZE
	.align		4
.L_23:
        /*006c*/ 	.byte	0x03, 0x19
        /*006e*/ 	.short	0x0018


	//----- nvinfo : EIATTR_PARAM_CBANK
	.align		4
        /*0070*/ 	.byte	0x04, 0x0a
        /*0072*/ 	.short	(.L_25 - .L_24)
	.align		4
.L_24:
        /*0074*/ 	.word	index@(.nv.constant0.triton_mm)
        /*0078*/ 	.short	0x0210
        /*007a*/ 	.short	0x0018


	//----- nvinfo : EIATTR_SW_WAR
	.align		4
.L_25:
        /*007c*/ 	.byte	0x04, 0x36
        /*007e*/ 	.short	(.L_27 - .L_26)
.L_26:
        /*0080*/ 	.word	0x00000008
.L_27:


//--------------------- .nv.callgraph             --------------------------
	.section	.nv.callgraph,"",@"SHT_CUDA_CALLGRAPH"
	.align	4
	.sectionentsize	8
	.align		4
        /*0000*/ 	.word	0x00000000
	.align		4
        /*0004*/ 	.word	0xffffffff
	.align		4
        /*0008*/ 	.word	0x00000000
	.align		4
        /*000c*/ 	.word	0xfffffffe
	.align		4
        /*0010*/ 	.word	0x00000000
	.align		4
        /*0014*/ 	.word	0xfffffffd
	.align		4
        /*0018*/ 	.word	0x00000000
	.align		4
        /*001c*/ 	.word	0xfffffffc


//--------------------- .text.triton_mm           --------------------------
	.section	.text.triton_mm,"ax",@progbits
	.sectionflags	@"SHF_BARRIERS=1"
	.align	128
        .global         triton_mm
        .type           triton_mm,@function
        .size           triton_mm,(.L_x_2 - triton_mm)
        .other          triton_mm,@"STO_CUDA_ENTRY STV_DEFAULT"
triton_mm:
.text.triton_mm:
[----:B------:R-:W1:Y:S02]  /*0000*/  LDC R1, c[0x0][0x28] ;  /* 0x00000a00ff017b82 */ /* 0x000e640000000800 */
[----:B------:R-:W2:Y:S01]  /*0010*/  S2R R9, SR_CTAID.X ;  /* 0x0000000000097919 */ /* 0x000ea20000002500 */
[----:B------:R-:W-:Y:S01]  /*0020*/  IMAD.MOV.U32 R5, RZ, RZ, -0x8 ;  /* 0xfffffff8ff057424 */ /* 0x000fe200078e00ff */
[----:B------:R-:W3:Y:S01]  /*0030*/  S2UR UR4, SR_CgaCtaId ;  /* 0x00000000000479c3 */ /* 0x000ee20000008800 */
[----:B------:R-:W-:Y:S01]  /*0040*/  UMOV UR6, 0x400 ;  /* 0x0000040000067882 */ /* 0x000fe20000000000 */
[----:B------:R-:W-:Y:S01]  /*0050*/  ULDC.64 UR20, c[0x0][0x208] ;  /* 0x0000820000147ab9 */ /* 0x000fe20000000a00 */
[----:B------:R-:W-:Y:S01]  /*0060*/  IMAD.MOV.U32 R58, RZ, RZ, 0x2 ;  /* 0x00000002ff3a7424 */ /* 0x000fe200078e00ff */
[----:B------:R-:W-:Y:S02]  /*0070*/  CS2R R24, SRZ ;  /* 0x0000000000187805 */ /* 0x000fe4000001ff00 */
[----:B------:R-:W-:Y:S02]  /*0080*/  CS2R R26, SRZ ;  /* 0x00000000001a7805 */ /* 0x000fe4000001ff00 */
[----:B------:R-:W-:-:S02]  /*0090*/  CS2R R28, SRZ ;  /* 0x00000000001c7805 */ /* 0x000fc4000001ff00 */
[----:B------:R-:W-:Y:S02]  /*00a0*/  CS2R R30, SRZ ;  /* 0x00000000001e7805 */ /* 0x000fe4000001ff00 */
[----:B------:R-:W-:Y:S02]  /*00b0*/  CS2R R32, SRZ ;  /* 0x0000000000207805 */ /* 0x000fe4000001ff00 */
[----:B------:R-:W-:Y:S02]  /*00c0*/  CS2R R34, SRZ ;  /* 0x0000000000227805 */ /* 0x000fe4000001ff00 */
        /* <DEDUP_REMOVED lines=9> */
[----:B------:R-:W-:Y:S01]  /*0160*/  CS2R R54, SRZ ;  /* 0x0000000000367805 */ /* 0x000fe2000001ff00 */
[----:B---3--:R-:W-:-:S03]  /*0170*/  UPRMT UR6, UR4, 0x654, UR6 ;  /* 0x0000065404067896 */ /* 0x008fc60008000006 */
[----:B------:R-:W-:Y:S01]  /*0180*/  UMOV UR4, 0xffffffff ;  /* 0xffffffff00047882 */ /* 0x000fe20000000000 */
[----:B------:R-:W-:Y:S01]  /*0190*/  UIADD3 UR22, UR6, 0x4000, URZ ;  /* 0x0000400006167890 */ /* 0x000fe2000fffe03f */
[----:B--2---:R-:W-:-:S05]  /*01a0*/  IMAD.HI R0, R9, 0x2aaaaaab, RZ ;  /* 0x2aaaaaab09007827 */ /* 0x004fca00078e02ff */
[----:B------:R-:W-:-:S04]  /*01b0*/  SHF.R.U32.HI R3, RZ, 0x1f, R0 ;  /* 0x0000001fff037819 */ /* 0x000fc80000011600 */
[----:B------:R-:W-:-:S05]  /*01c0*/  LEA.HI.SX32 R4, R0, R3, 0x1b ;  /* 0x0000000300047211 */ /* 0x000fca00078fdaff */
[C---:B------:R-:W-:Y:S02]  /*01d0*/  IMAD R0, R4.reuse, R5, 0x40 ;  /* 0x0000004004007424 */ /* 0x040fe400078e0205 */
[----:B------:R-:W-:-:S03]  /*01e0*/  IMAD R6, R4, -0xc0, R9 ;  /* 0xffffff4004067824 */ /* 0x000fc600078e0209 */
[----:B------:R-:W-:Y:S02]  /*01f0*/  VIMNMX R5, R0, 0x8, PT ;  /* 0x0000000800057848 */ /* 0x000fe40003fe0100 */
[----:B------:R-:W-:Y:S02]  /*0200*/  IABS R10, R6 ;  /* 0x00000006000a7213 */ /* 0x000fe40000000000 */
[-C--:B------:R-:W-:Y:S02]  /*0210*/  IABS R8, R5.reuse ;  /* 0x0000000500087213 */ /* 0x080fe40000000000 */
[-C--:B------:R-:W-:Y:S02]  /*0220*/  IABS R11, R5.reuse ;  /* 0x00000005000b7213 */ /* 0x080fe40000000000 */
[----:B------:R-:W2:Y:S01]  /*0230*/  I2F.RP R0, R8 ;  /* 0x0000000800007306 */ /* 0x000ea20000209400 */
[----:B------:R-:W-:Y:S02]  /*0240*/  LOP3.LUT R6, R6, R5, RZ, 0x3c, !PT ;  /* 0x0000000506067212 */ /* 0x000fe400078e3cff */
[----:B------:R-:W-:-:S02]  /*0250*/  IMAD.MOV R11, RZ, RZ, -R11 ;  /* 0x000000ffff0b7224 */ /* 0x000fc400078e0a0b */
[----:B------:R-:W-:-:S03]  /*0260*/  ISETP.GE.AND P2, PT, R6, RZ, PT ;  /* 0x000000ff0600720c */ /* 0x000fc60003f46270 */
[----:B--2---:R-:W2:Y:S02]  /*0270*/  MUFU.RCP R0, R0 ;  /* 0x0000000000007308 */ /* 0x004ea40000001000 */
[----:B--2---:R-:W-:Y:S01]  /*0280*/  VIADD R2, R0, 0xffffffe ;  /* 0x0ffffffe00027836 */ /* 0x004fe20000000000 */
[----:B------:R-:W-:-:S05]  /*0290*/  IABS R0, R9 ;  /* 0x0000000900007213 */ /* 0x000fca0000000000 */
[----:B------:R2:W3:Y:S02]  /*02a0*/  F2I.FTZ.U32.TRUNC.NTZ R3, R2 ;  /* 0x0000000200037305 */ /* 0x0004e4000021f000 */
[----:B--2---:R-:W-:Y:S02]  /*02b0*/  IMAD.MOV.U32 R2, RZ, RZ, RZ ;  /* 0x000000ffff027224 */ /* 0x004fe400078e00ff */
[----:B---3--:R-:W-:-:S04]  /*02c0*/  IMAD.MOV R7, RZ, RZ, -R3 ;  /* 0x000000ffff077224 */ /* 0x008fc800078e0a03 */
[----:B------:R-:W-:-:S04]  /*02d0*/  IMAD R7, R7, R8, RZ ;  /* 0x0000000807077224 */ /* 0x000fc800078e02ff */
[----:B------:R-:W-:-:S06]  /*02e0*/  IMAD.HI.U32 R3, R3, R7, R2 ;  /* 0x0000000703037227 */ /* 0x000fcc00078e0002 */
[----:B------:R-:W-:-:S04]  /*02f0*/  IMAD.HI.U32 R2, R3, R10, RZ ;  /* 0x0000000a03027227 */ /* 0x000fc800078e00ff */
[----:B------:R-:W-:-:S04]  /*0300*/  IMAD.HI.U32 R3, R3, R0, RZ ;  /* 0x0000000003037227 */ /* 0x000fc800078e00ff */
[-C--:B------:R-:W-:Y:S02]  /*0310*/  IMAD R7, R2, R11.reuse, R10 ;  /* 0x0000000b02077224 */ /* 0x080fe400078e020a */
[----:B------:R-:W-:Y:S02]  /*0320*/  IMAD R3, R3, R11, R0 ;  /* 0x0000000b03037224 */ /* 0x000fe400078e0200 */
[----:B------:R-:W2:Y:S01]  /*0330*/  S2R R0, SR_TID.X ;  /* 0x0000000000007919 */ /* 0x000ea20000002100 */
[C---:B------:R-:W-:Y:S01]  /*0340*/  ISETP.GT.U32.AND P3, PT, R8.reuse, R7, PT ;  /* 0x000000070800720c */ /* 0x040fe20003f64070 */
[----:B------:R-:W3:Y:S01]  /*0350*/  LDC.64 R10, c[0x0][0x210] ;  /* 0x00008400ff0a7b82 */ /* 0x000ee20000000a00 */
[----:B------:R-:W-:-:S11]  /*0360*/  ISETP.GT.U32.AND P0, PT, R8, R3, PT ;  /* 0x000000030800720c */ /* 0x000fd60003f04070 */
[--C-:B------:R-:W-:Y:S02]  /*0370*/  @!P3 IMAD.IADD R7, R7, 0x1, -R8.reuse ;  /* 0x000000010707b824 */ /* 0x100fe400078e0a08 */
[----:B------:R-:W-:Y:S02]  /*0380*/  @!P0 IMAD.IADD R3, R3, 0x1, -R8 ;  /* 0x0000000103038824 */ /* 0x000fe400078e0a08 */
[----:B------:R-:W-:Y:S01]  /*0390*/  @!P3 VIADD R2, R2, 0x1 ;  /* 0x000000010202b836 */ /* 0x000fe20000000000 */
[----:B------:R-:W-:Y:S02]  /*03a0*/  ISETP.GE.U32.AND P0, PT, R7, R8, PT ;  /* 0x000000080700720c */ /* 0x000fe40003f06070 */
[----:B------:R-:W-:Y:S02]  /*03b0*/  ISETP.GT.U32.AND P1, PT, R8, R3, PT ;  /* 0x000000030800720c */ /* 0x000fe40003f24070 */
[----:B------:R-:W-:-:S09]  /*03c0*/  ISETP.GE.AND P3, PT, R9, RZ, PT ;  /* 0x000000ff0900720c */ /* 0x000fd20003f66270 */
[----:B------:R-:W-:Y:S01]  /*03d0*/  @P0 VIADD R2, R2, 0x1 ;  /* 0x0000000102020836 */ /* 0x000fe20000000000 */
[----:B------:R-:W-:Y:S01]  /*03e0*/  ISETP.NE.AND P0, PT, R5, RZ, PT ;  /* 0x000000ff0500720c */ /* 0x000fe20003f05270 */
[----:B------:R-:W-:Y:S01]  /*03f0*/  @!P1 IMAD.IADD R3, R3, 0x1, -R8 ;  /* 0x0000000103039824 */ /* 0x000fe200078e0a08 */
[----:B--2---:R-:W-:Y:S01]  /*0400*/  SHF.R.U32.HI R13, RZ, 0x2, R0 ;  /* 0x00000002ff0d7819 */ /* 0x004fe20000011600 */
[----:B------:R-:W-:Y:S01]  /*0410*/  IMAD.MOV.U32 R7, RZ, RZ, R2 ;  /* 0x000000ffff077224 */ /* 0x000fe200078e0002 */
[----:B------:R-:W-:Y:S01]  /*0420*/  LOP3.LUT R2, RZ, R5, RZ, 0x33, !PT ;  /* 0x00000005ff027212 */ /* 0x000fe200078e33ff */
[----:B------:R-:W-:Y:S01]  /*0430*/  @!P3 IMAD.MOV R3, RZ, RZ, -R3 ;  /* 0x000000ffff03b224 */ /* 0x000fe200078e0a03 */
[----:B------:R-:W-:Y:S01]  /*0440*/  SGXT.U32 R13, R13, 0x6 ;  /* 0x000000060d0d781a */ /* 0x000fe20000000000 */
[----:B------:R-:W-:Y:S01]  /*0450*/  @!P2 IMAD.MOV R7, RZ, RZ, -R7 ;  /* 0x000000ffff07a224 */ /* 0x000fe200078e0a07 */
[----:B------:R-:W2:Y:S01]  /*0460*/  LDC.64 R8, c[0x0][0x218] ;  /* 0x00008600ff087b82 */ /* 0x000ea20000000a00 */
[----:B------:R-:W-:-:S02]  /*0470*/  SHF.R.U32.HI R21, RZ, 0x5, R0 ;  /* 0x00000005ff157819 */ /* 0x000fc40000011600 */
[C---:B------:R-:W-:Y:S02]  /*0480*/  SEL R3, R2.reuse, R3, !P0 ;  /* 0x0000000302037207 */ /* 0x040fe40004000000 */
[----:B------:R-:W-:Y:S02]  /*0490*/  SEL R7, R2, R7, !P0 ;  /* 0x0000000702077207 */ /* 0x000fe40004000000 */
[----:B------:R-:W-:Y:S01]  /*04a0*/  LOP3.LUT R20, R21, 0x7fffffc, RZ, 0xc0, !PT ;  /* 0x07fffffc15147812 */ /* 0x000fe200078ec0ff */
[----:B------:R-:W-:Y:S02]  /*04b0*/  IMAD R3, R4, 0x8, R3 ;  /* 0x0000000804037824 */ /* 0x000fe400078e0203 */
[----:B------:R-:W-:-:S03]  /*04c0*/  IMAD.SHL.U32 R2, R7, 0x80, RZ ;  /* 0x0000008007027824 */ /* 0x000fc600078e00ff */
[----:B------:R-:W-:Y:S01]  /*04d0*/  SHF.R.S32.HI R5, RZ, 0x19, R3 ;  /* 0x00000019ff057819 */ /* 0x000fe20000011403 */
[----:B------:R-:W-:Y:S01]  /*04e0*/  IMAD.SHL.U32 R3, R3, 0x40, RZ ;  /* 0x0000004003037824 */ /* 0x000fe200078e00ff */
[-C--:B------:R-:W-:Y:S02]  /*04f0*/  LOP3.LUT R6, R2, R13.reuse, RZ, 0xfc, !PT ;  /* 0x0000000d02067212 */ /* 0x080fe400078efcff */
[----:B------:R-:W-:Y:S02]  /*0500*/  LOP3.LUT R7, R2, 0x40, R13, 0xfe, !PT ;  /* 0x0000004002077812 */ /* 0x000fe400078efe0d */
[----:B------:R-:W-:Y:S01]  /*0510*/  SGXT R5, R5, 0x1 ;  /* 0x000000010505781a */ /* 0x000fe20000000200 */
[----:B------:R-:W-:Y:S01]  /*0520*/  IMAD.HI R12, R6, 0x2aaaaaab, RZ ;  /* 0x2aaaaaab060c7827 */ /* 0x000fe200078e02ff */
[----:B------:R-:W-:-:S03]  /*0530*/  LOP3.LUT R4, R3, R13, RZ, 0xfc, !PT ;  /* 0x0000000d03047212 */ /* 0x000fc600078efcff */
[----:B------:R-:W-:Y:S01]  /*0540*/  IMAD.HI R14, R7, 0x2aaaaaab, RZ ;  /* 0x2aaaaaab070e7827 */ /* 0x000fe200078e02ff */
[----:B------:R-:W-:Y:S02]  /*0550*/  SHF.R.U32.HI R15, RZ, 0x1f, R12 ;  /* 0x0000001fff0f7819 */ /* 0x000fe4000001160c */
[----:B------:R-:W-:Y:S02]  /*0560*/  LEA.HI R5, R5, R4, RZ, 0xc ;  /* 0x0000000405057211 */ /* 0x000fe400078f60ff */
[----:B------:R-:W-:Y:S02]  /*0570*/  SHF.R.U32.HI R19, RZ, 0x1f, R14 ;  /* 0x0000001fff137819 */ /* 0x000fe4000001160e */
[----:B------:R-:W-:Y:S02]  /*0580*/  LEA.HI R17, R12, R15, RZ, 0x17 ;  /* 0x0000000f0c117211 */ /* 0x000fe400078fb8ff */
[----:B------:R-:W-:Y:S01]  /*0590*/  LOP3.LUT R15, R5, 0xff000, RZ, 0xc0, !PT ;  /* 0x000ff000050f7812 */ /* 0x000fe200078ec0ff */
[----:B------:R-:W-:Y:S01]  /*05a0*/  IMAD.SHL.U32 R5, R0, 0x8, RZ ;  /* 0x0000000800057824 */ /* 0x000fe200078e00ff */
[----:B------:R-:W-:Y:S01]  /*05b0*/  LEA.HI R14, R14, R19, RZ, 0x17 ;  /* 0x000000130e0e7211 */ /* 0x000fe200078fb8ff */
[----:B------:R-:W-:Y:S01]  /*05c0*/  IMAD R17, R17, -0xc00, R6 ;  /* 0xfffff40011117824 */ /* 0x000fe200078e0206 */
[----:B------:R-:W-:Y:S01]  /*05d0*/  LOP3.LUT R6, R13, 0x40, RZ, 0xfc, !PT ;  /* 0x000000400d067812 */ /* 0x000fe200078efcff */
[----:B------:R-:W-:Y:S01]  /*05e0*/  IMAD.IADD R15, R4, 0x1, -R15 ;  /* 0x00000001040f7824 */ /* 0x000fe200078e0a0f */
[----:B------:R-:W-:Y:S01]  /*05f0*/  LOP3.LUT R4, R5, 0x18, RZ, 0xc0, !PT ;  /* 0x0000001805047812 */ /* 0x000fe200078ec0ff */
[----:B------:R-:W-:Y:S01]  /*0600*/  IMAD R7, R14, -0xc00, R7 ;  /* 0xfffff4000e077824 */ /* 0x000fe200078e0207 */
[----:B------:R-:W-:-:S03]  /*0610*/  LOP3.LUT R12, R5, 0x18, R0, 0x48, !PT ;  /* 0x00000018050c7812 */ /* 0x000fc600078e4800 */
[--C-:B------:R-:W-:Y:S02]  /*0620*/  IMAD R15, R15, 0x3000, R4.reuse ;  /* 0x000030000f0f7824 */ /* 0x100fe400078e0204 */
[--C-:B------:R-:W-:Y:S02]  /*0630*/  IMAD R17, R17, 0x3000, R4.reuse ;  /* 0x0000300011117824 */ /* 0x100fe400078e0204 */
[----:B------:R-:W-:Y:S02]  /*0640*/  IMAD R7, R7, 0x3000, R4 ;  /* 0x0000300007077824 */ /* 0x000fe400078e0204 */
[--C-:B------:R-:W-:Y:S02]  /*0650*/  IMAD R4, R13, 0x20, R12.reuse ;  /* 0x000000200d047824 */ /* 0x100fe400078e020c */
[----:B------:R-:W-:Y:S02]  /*0660*/  IMAD R6, R6, 0x20, R12 ;  /* 0x0000002006067824 */ /* 0x000fe400078e020c */
[----:B---3--:R-:W-:-:S04]  /*0670*/  IMAD.WIDE R10, R15, 0x2, R10 ;  /* 0x000000020f0a7825 */ /* 0x008fc800078e020a */
[--C-:B--2---:R-:W-:Y:S01]  /*0680*/  IMAD.WIDE R14, R7, 0x2, R8.reuse ;  /* 0x00000002070e7825 */ /* 0x104fe200078e0208 */
[----:B------:R-:W-:Y:S02]  /*0690*/  LEA R7, R4, UR6, 0x1 ;  /* 0x0000000604077c11 */ /* 0x000fe4000f8e08ff */
[----:B------:R-:W-:Y:S01]  /*06a0*/  IADD3 R56, P0, R10, 0xc0, RZ ;  /* 0x000000c00a387810 */ /* 0x000fe20007f1e0ff */
[----:B------:R-:W-:Y:S01]  /*06b0*/  IMAD.WIDE R12, R17, 0x2, R8 ;  /* 0x00000002110c7825 */ /* 0x000fe200078e0208 */
[----:B------:R-:W-:Y:S01]  /*06c0*/  LEA R17, R6, UR6, 0x1 ;  /* 0x0000000606117c11 */ /* 0x000fe2000f8e08ff */
[----:B------:R-:W-:Y:S01]  /*06d0*/  @!PT LDS RZ, [RZ] ;  /* 0x00000000fffff984 */ /* 0x000fe20000000800 */
[----:B------:R-:W-:Y:S01]  /*06e0*/  @!PT LDS RZ, [RZ] ;  /* 0x00000000fffff984 */ /* 0x000fe20000000800 */
[----:B------:R-:W-:Y:S01]  /*06f0*/  @!PT LDS RZ, [RZ] ;  /* 0x00000000fffff984 */ /* 0x000fe20000000800 */
[----:B------:R-:W-:Y:S02]  /*0700*/  LDGSTS.E.BYPASS.128 [R7], desc[UR20][R10.64] ;  /* 0x000000000a077fae */ /* 0x000fe4000b901c54 */
[----:B------:R-:W-:Y:S01]  /*0710*/  IMAD.SHL.U32 R8, R0, 0x2, RZ ;  /* 0x0000000200087824 */ /* 0x000fe200078e00ff */
[----:B------:R-:W-:Y:S01]  /*0720*/  IADD3 R22, P1, R12, 0xc0, RZ ;  /* 0x000000c00c167810 */ /* 0x000fe20007f3e0ff */
[----:B------:R-:W0:Y:S01]  /*0730*/  LDGDEPBAR ;  /* 0x00000000000079af */ /* 0x000e220000000000 */
[----:B------:R-:W-:Y:S01]  /*0740*/  IMAD.X R59, RZ, RZ, R11, P0 ;  /* 0x000000ffff3b7224 */ /* 0x000fe200000e060b */
[----:B------:R-:W-:Y:S01]  /*0750*/  IADD3 R23, P0, R14, 0xc0, RZ ;  /* 0x000000c00e177810 */ /* 0x000fe20007f1e0ff */
[----:B------:R-:W-:Y:S01]  /*0760*/  IMAD.MOV.U32 R9, RZ, RZ, -0x20 ;  /* 0xffffffe0ff097424 */ /* 0x000fe200078e00ff */
[----:B------:R-:W-:Y:S01]  /*0770*/  LDGSTS.E.BYPASS.128 [R7+0x4000], desc[UR20][R12.64] ;  /* 0x040000000c077fae */ /* 0x000fe2000b901c54 */
[----:B------:R-:W-:-:S02]  /*0780*/  IMAD.X R57, RZ, RZ, R13, P1 ;  /* 0x000000ffff397224 */ /* 0x000fc400008e060d */
[----:B------:R-:W-:Y:S01]  /*0790*/  IMAD.X R60, RZ, RZ, R15, P0 ;  /* 0x000000ffff3c7224 */ /* 0x000fe200000e060f */
[----:B------:R-:W-:Y:S04]  /*07a0*/  LDGSTS.E.BYPASS.128 [R17+0x4000], desc[UR20][R14.64] ;  /* 0x040000000e117fae */ /* 0x000fe8000b901c54 */
[----:B------:R-:W0:Y:S01]  /*07b0*/  LDGDEPBAR ;  /* 0x00000000000079af */ /* 0x000e220000000000 */
[----:B------:R-:W-:Y:S06]  /*07c0*/  BAR.SYNC.DEFER_BLOCKING 0x0 ;  /* 0x0000000000007b1d */ /* 0x000fec0000010000 */
[----:B------:R-:W-:Y:S01]  /*07d0*/  @!PT LDS RZ, [RZ] ;  /* 0x00000000fffff984 */ /* 0x000fe20000000800 */
[----:B------:R-:W-:Y:S01]  /*07e0*/  @!PT LDS RZ, [RZ] ;  /* 0x00000000fffff984 */ /* 0x000fe20000000800 */
[----:B------:R-:W-:Y:S01]  /*07f0*/  @!PT LDS RZ, [RZ] ;  /* 0x00000000fffff984 */ /* 0x000fe20000000800 */
[----:B------:R-:W-:Y:S04]  /*0800*/  LDGSTS.E.BYPASS.128 [R7+0x1000], desc[UR20][R10.64+0x40] ;  /* 0x010000400a077fae */ /* 0x000fe8000b901c54 */
[----:B------:R-:W0:Y:S04]  /*0810*/  LDGDEPBAR ;  /* 0x00000000000079af */ /* 0x000e280000000000 */
[----:B------:R-:W-:Y:S04]  /*0820*/  LDGSTS.E.BYPASS.128 [R7+0x6000], desc[UR20][R12.64+0x40] ;  /* 0x060000400c077fae */ /* 0x000fe8000b901c54 */
        /* <DEDUP_REMOVED lines=8> */
[----:B------:R2:W-:Y:S04]  /*08b0*/  LDGSTS.E.BYPASS.128 [R7+0x8000], desc[UR20][R12.64+0x80] ;  /* 0x080000800c077fae */ /* 0x0005e8000b901c54 */
[----:B------:R3:W-:Y:S04]  /*08c0*/  LDGSTS.E.BYPASS.128 [R17+0x8000], desc[UR20][R14.64+0x80] ;  /* 0x080000800e117fae */ /* 0x0007e8000b901c54 */
[----:B------:R-:W0:Y:S01]  /*08d0*/  LDGDEPBAR ;  /* 0x00000000000079af */ /* 0x000e220000000000 */
[----:B--2---:R-:W-:-:S04]  /*08e0*/  LOP3.LUT R12, R8, 0x100, RZ, 0xc0, !PT ;  /* 0x00000100080c7812 */ /* 0x004fc800078ec0ff */
[C---:B------:R-:W-:Y:S02]  /*08f0*/  LOP3.LUT R8, R12.reuse, 0x2000000, RZ, 0xfc, !PT ;  /* 0x020000000c087812 */ /* 0x040fe400078efcff */
[----:B---3--:R-:W-:-:S07]  /*0900*/  LOP3.LUT R12, R12, 0x2000002, RZ, 0xfc, !PT ;  /* 0x020000020c0c7812 */ /* 0x008fce00078efcff */
.L_x_0:
[----:B------:R-:W2:Y:S01]  /*0910*/  SHFL.IDX PT, R10, R20, RZ, 0x1f ;  /* 0x00001fff140a7589 */ /* 0x000ea200000e0000 */
[----:B------:R-:W-:Y:S01]  /*0920*/  UIADD3 UR4, UR4, 0x1, URZ ;  /* 0x0000000104047890 */ /* 0x000fe2000fffe03f */
[----:B------:R-:W-:-:S04]  /*0930*/  DEPBAR.LE SB0, 0x4 ;  /* 0x000081000000791a */ /* 0x000fc80000000000 */
[----:B------:R-:W-:Y:S01]  /*0940*/  UISETP.GE.AND UP0, UPT, UR4, 0x4, UPT ;  /* 0x000000040400788c */ /* 0x000fe2000bf06270 */
[----:B------:R-:W-:Y:S01]  /*0950*/  BAR.SYNC.DEFER_BLOCKING 0x0 ;  /* 0x0000000000007b1d */ /* 0x000fe20000010000 */
[----:B------:R-:W-:Y:S02]  /*0960*/  IMAD.MOV.U32 R11, RZ, RZ, -0x7fffffe0 ;  /* 0x80000020ff0b7424 */ /* 0x000fe400078e00ff */
[----:B------:R-:W-:Y:S01]  /*0970*/  USEL UR16, UR4, URZ, !UP0 ;  /* 0x0000003f04107287 */ /* 0x000fe2000c000000 */
[----:B------:R-:W-:Y:S02]  /*0980*/  VIADD R58, R58, 0x1 ;  /* 0x000000013a3a7836 */ /* 0x000fe40000000000 */
[----:B------:R-:W-:Y:S01]  /*0990*/  IMAD.MOV.U32 R16, RZ, RZ, R22 ;  /* 0x000000ffff107224 */ /* 0x000fe200078e0016 */
[----:B------:R-:W-:Y:S01]  /*09a0*/  ULEA UR4, UR16, UR22, 0xd ;  /* 0x0000001610047291 */ /* 0x000fe2000f8e683f */
[----:B------:R-:W-:Y:S01]  /*09b0*/  IMAD.MOV.U32 R18, RZ, RZ, R23 ;  /* 0x000000ffff127224 */ /* 0x000fe200078e0017 */
[C---:B------:R-:W-:Y:S01]  /*09c0*/  ISETP.GE.AND P1, PT, R58.reuse, 0x4, PT ;  /* 0x000000043a00780c */ /* 0x040fe20003f26270 */
[----:B------:R-:W-:Y:S01]  /*09d0*/  VIADD R22, R9, 0x40 ;  /* 0x0000004009167836 */ /* 0x000fe20000000000 */
[----:B------:R-:W-:Y:S01]  /*09e0*/  USHF.R.U32.HI UR4, URZ, 0x4, UR4 ;  /* 0x000000043f047899 */ /* 0x000fe20008011604 */
[----:B------:R-:W-:Y:S01]  /*09f0*/  IMAD.MOV.U32 R23, RZ, RZ, R11 ;  /* 0x000000ffff177224 */ /* 0x000fe200078e000b */
[----:B------:R-:W-:-:S02]  /*0a00*/  SEL R58, R58, RZ, !P1 ;  /* 0x000000ff3a3a7207 */ /* 0x000fc40004800000 */
[----:B------:R-:W-:Y:S01]  /*0a10*/  ULOP3.LUT UR4, UR4, 0x3fff, URZ, 0xc0, !UPT ;  /* 0x00003fff04047892 */ /* 0x000fe2000f8ec03f */
[----:B--2---:R-:W-:Y:S01]  /*0a20*/  R2UR UR5, R10 ;  /* 0x000000000a0572ca */ /* 0x004fe200000e0000 */
[----:B------:R-:W-:Y:S01]  /*0a30*/  IMAD.MOV.U32 R10, RZ, RZ, R8 ;  /* 0x000000ffff0a7224 */ /* 0x000fe200078e0008 */
[C---:B------:R-:W-:Y:S01]  /*0a40*/  LEA R19, R58.reuse, UR22, 0xd ;  /* 0x000000163a137c11 */ /* 0x040fe2000f8e68ff */
[----:B------:R-:W-:Y:S02]  /*0a50*/  IMAD R17, R58, 0x1000, R7 ;  /* 0x000010003a117824 */ /* 0x000fe400078e0207 */
[----:B------:R-:W-:Y:S01]  /*0a60*/  IMAD.MOV.U32 R13, RZ, RZ, R10 ;  /* 0x000000ffff0d7224 */ /* 0x000fe200078e000a */
[----:B------:R-:W-:Y:S01]  /*0a70*/  UMOV UR9, UR4 ;  /* 0x0000000400097c82 */ /* 0x000fe20008000000 */
[----:B------:R-:W-:-:S03]  /*0a80*/  WARPGROUP.ARRIVE ;  /* 0x00000000000079c5 */ /* 0x000fc60000000000 */
[----:B------:R-:W-:Y:S01]  /*0a90*/  IADD3 R14, P0, R13, UR9, RZ ;  /* 0x000000090d0e7c10 */ /* 0x000fe2000ff1e0ff */
[----:B------:R-:W-:Y:S02]  /*0aa0*/  IMAD.MOV.U32 R13, RZ, RZ, R11 ;  /* 0x000000ffff0d7224 */ /* 0x000fe400078e000b */
[----:B------:R-:W-:Y:S01]  /*0ab0*/  USHF.L.U32 UR7, UR5, 0x6, URZ ;  /* 0x0000000605077899 */ /* 0x000fe2000800063f */
[----:B------:R-:W-:Y:S01]  /*0ac0*/  R2UR UR10, R14 ;  /* 0x000000000e0a72ca */ /* 0x000fe200000e0000 */
[----:B------:R-:W-:Y:S01]  /*0ad0*/  ULEA UR5, UR16, UR6, 0xc ;  /* 0x0000000610057291 */ /* 0x000fe2000f8e603f */
[----:B------:R-:W-:Y:S01]  /*0ae0*/  IMAD.MOV.U32 R14, RZ, RZ, R12 ;  /* 0x000000ffff0e7224 */ /* 0x000fe200078e000c */
[----:B------:R-:W-:Y:S02]  /*0af0*/  ULOP3.LUT UR7, UR7, 0xc0, URZ, 0xc0, !UPT ;  /* 0x000000c007077892 */ /* 0x000fe4000f8ec03f */
[----:B------:R-:W-:Y:S02]  /*0b00*/  USHF.R.U32.HI UR8, URZ, 0x4, UR5 ;  /* 0x000000043f087899 */ /* 0x000fe40008011605 */
[----:B------:R-:W-:Y:S01]  /*0b10*/  UIADD3 UR16, UR16, 0x1, URZ ;  /* 0x0000000110107890 */ /* 0x000fe2000fffe03f */
[----:B------:R-:W-:Y:S01]  /*0b20*/  UMOV UR5, URZ ;  /* 0x0000003f00057c82 */ /* 0x000fe20008000000 */
[----:B------:R-:W-:Y:S01]  /*0b30*/  ULOP3.LUT UR8, UR8, 0x3fff, URZ, 0xc0, !UPT ;  /* 0x00003fff08087892 */ /* 0x000fe2000f8ec03f */
[----:B------:R-:W-:-:S02]  /*0b40*/  UMOV UR9, UR5 ;  /* 0x0000000500097c82 */ /* 0x000fc40008000000 */
[----:B------:R-:W-:Y:S01]  /*0b50*/  IADD3.X R15, R13, UR9, RZ, P0, !PT ;  /* 0x000000090d0f7c10 */ /* 0x000fe200087fe4ff */
[----:B------:R-:W-:Y:S01]  /*0b60*/  UIADD3 UR12, UP0, UR7, UR8, URZ ;  /* 0x00000008070c7290 */ /* 0x000fe2000ff1e03f */
[----:B------:R-:W-:Y:S02]  /*0b70*/  IMAD.MOV.U32 R13, RZ, RZ, -0x7fffffe0 ;  /* 0x80000020ff0d7424 */ /* 0x000fe400078e00ff */
[----:B------:R-:W-:Y:S01]  /*0b80*/  R2UR UR11, R15 ;  /* 0x000000000f0b72ca */ /* 0x000fe200000e0000 */
[----:B------:R-:W-:Y:S01]  /*0b90*/  UIADD3.X UR13, URZ, URZ, URZ, UP0, !UPT ;  /* 0x0000003f3f0d7290 */ /* 0x000fe200087fe43f */
[----:B------:R-:W-:Y:S01]  /*0ba0*/  IMAD.MOV.U32 R15, RZ, RZ, R13 ;  /* 0x000000ffff0f7224 */ /* 0x000fe200078e000d */
[----:B------:R-:W-:Y:S02]  /*0bb0*/  ULOP3.LUT UR8, UR12, 0x1000000, URZ, 0xfc, !UPT ;  /* 0x010000000c087892 */ /* 0x000fe4000f8efc3f */
[----:B------:R-:W-:Y:S02]  /*0bc0*/  ULOP3.LUT UR9, UR13, 0x80000020, URZ, 0xfc, !UPT ;  /* 0x800000200d097892 */ /* 0x000fe4000f8efc3f */
[----:B------:R-:W-:-:S07]  /*0bd0*/  UISETP.GE.AND UP0, UPT, UR16, 0x4, UPT ;  /* 0x000000041000788c */ /* 0x000fce000bf06270 */
[----:B------:R-:W-:Y:S01]  /*0be0*/  HGMMA.64x64x16.F32.BF16 R24, gdesc[UR8], R24 ;  /* 0x00e00000081879f0 */ /* 0x000fe20008701818 */
[----:B------:R-:W-:Y:S01]  /*0bf0*/  UMOV UR8, UR4 ;  /* 0x0000000400087c82 */ /* 0x000fe20008000000 */
[----:B------:R-:W-:Y:S01]  /*0c00*/  UMOV UR9, 0x80000020 ;  /* 0x8000002000097882 */ /* 0x000fe20000000000 */
[----:B------:R-:W-:Y:S01]  /*0c10*/  IADD3 R14, P0, R14, UR8, RZ ;  /* 0x000000080e0e7c10 */ /* 0x000fe2000ff1e0ff */
[----:B------:R-:W-:Y:S01]  /*0c20*/  UMOV UR8, 0x1000002 ;  /* 0x0100000200087882 */ /* 0x000fe20000000000 */
[----:B------:R-:W-:Y:S02]  /*0c30*/  USEL UR10, UR16, URZ, !UP0 ;  /* 0x0000003f100a7287 */ /* 0x000fe4000c000000 */
[----:B------:R-:W-:Y:S01]  /*0c40*/  IADD3.X R15, R15, UR5, RZ, P0, !PT ;  /* 0x000000050f0f7c10 */ /* 0x000fe200087fe4ff */
[----:B------:R-:W-:Y:S01]  /*0c50*/  UIADD3.64 UR12, UR12, UR8, URZ ;  /* 0x000000080c0c7297 */ /* 0x000fe2000fffe03f */
[----:B------:R-:W-:Y:S01]  /*0c60*/  R2UR UR14, R14 ;  /* 0x000000000e0e72ca */ /* 0x000fe200000e0000 */
[----:B------:R-:W-:Y:S01]  /*0c70*/  ULEA UR4, UR10, UR22, 0xd ;  /* 0x000000160a047291 */ /* 0x000fe2000f8e683f */
[----:B------:R-:W-:Y:S01]  /*0c80*/  R2UR UR15, R15 ;  /* 0x000000000f0f72ca */ /* 0x000fe200000e0000 */
[----:B------:R-:W-:Y:S01]  /*0c90*/  IMAD.MOV.U32 R14, RZ, RZ, R10 ;  /* 0x000000ffff0e7224 */ /* 0x000fe200078e000a */
[----:B------:R-:W-:Y:S01]  /*0ca0*/  UMOV UR5, URZ ;  /* 0x0000003f00057c82 */ /* 0x000fe20008000000 */
[----:B------:R-:W-:Y:S01]  /*0cb0*/  USHF.R.U32.HI UR4, URZ, 0x4, UR4 ;  /* 0x000000043f047899 */ /* 0x000fe20008011604 */
[----:B------:R-:W-:-:S03]  /*0cc0*/  IMAD.MOV.U32 R15, RZ, RZ, R11 ;  /* 0x000000ffff0f7224 */ /* 0x000fc600078e000b */
[----:B------:R-:W-:-:S07]  /*0cd0*/  ULOP3.LUT UR4, UR4, 0x3fff, URZ, 0xc0, !UPT ;  /* 0x00003fff04047892 */ /* 0x000fce000f8ec03f */
[----:B------:R-:W-:Y:S02]  /*0ce0*/  UMOV UR11, UR4 ;  /* 0x00000004000b7c82 */ /* 0x000fe40008000000 */
[----:B------:R-:W-:Y:S01]  /*0cf0*/  IADD3 R14, P0, R14, UR11, RZ ;  /* 0x0000000b0e0e7c10 */ /* 0x000fe2000ff1e0ff */
[----:B------:R-:W-:-:S03]  /*0d00*/  UMOV UR11, UR5 ;  /* 0x00000005000b7c82 */ /* 0x000fc60008000000 */
[----:B------:R-:W-:Y:S01]  /*0d10*/  IADD3.X R15, R15, UR11, RZ, P0, !PT ;  /* 0x0000000b0f0f7c10 */ /* 0x000fe200087fe4ff */
[----:B------:R-:W-:Y:S01]  /*0d20*/  UMOV UR11, UR4 ;  /* 0x00000004000b7c82 */ /* 0x000fe20008000000 */
[----:B------:R-:W-:Y:S02]  /*0d30*/  ULEA UR4, UR10, UR6, 0xc ;  /* 0x000000060a047291 */ /* 0x000fe4000f8e603f */
[----:B------:R-:W-:Y:S02]  /*0d40*/  UIADD3 UR10, UR10, 0x1, URZ ;  /* 0x000000010a0a7890 */ /* 0x000fe4000fffe03f */
[----:B------:R-:W-:-:S04]  /*0d50*/  USHF.R.U32.HI UR4, URZ, 0x4, UR4 ;  /* 0x000000043f047899 */ /* 0x000fc80008011604 */
[----:B------:R-:W-:-:S04]  /*0d60*/  ULOP3.LUT UR4, UR4, 0x3fff, URZ, 0xc0, !UPT ;  /* 0x00003fff04047892 */ /* 0x000fc8000f8ec03f */
[----:B------:R-:W-:-:S04]  /*0d70*/  UIADD3 UR16, UP0, UR7, UR4, URZ ;  /* 0x0000000407107290 */ /* 0x000fc8000ff1e03f */
[----:B------:R-:W-:Y:S02]  /*0d80*/  UIADD3.X UR17, URZ, URZ, URZ, UP0, !UPT ;  /* 0x0000003f3f117290 */ /* 0x000fe400087fe43f */
[----:B------:R-:W-:Y:S01]  /*0d90*/  UISETP.GE.AND UP0, UPT, UR10, 0x4, UPT ;  /* 0x000000040a00788c */ /* 0x000fe2000bf06270 */
[----:B------:R-:W-:Y:S01]  /*0da0*/  HGMMA.64x64x16.F32.BF16 R24, gdesc[UR12], R24, gsb0 ;  /* 0x00e000000c1879f0 */ /* 0x000fe20008001818 */
[----:B------:R-:W-:Y:S01]  /*0db0*/  R2UR UR14, R14 ;  /* 0x000000000e0e72ca */ /* 0x000fe200000e0000 */
[----:B------:R-:W-:Y:S01]  /*0dc0*/  IMAD.MOV.U32 R14, RZ, RZ, R12 ;  /* 0x000000ffff0e7224 */ /* 0x000fe200078e000c */
[----:B------:R-:W-:Y:S01]  /*0dd0*/  R2UR UR15, R15 ;  /* 0x000000000f0f72ca */ /* 0x000fe200000e0000 */
[----:B------:R-:W-:Y:S01]  /*0de0*/  IMAD.MOV.U32 R15, RZ, RZ, R13 ;  /* 0x000000ffff0f7224 */ /* 0x000fe200078e000d */
[----:B------:R-:W-:Y:S02]  /*0df0*/  ULOP3.LUT UR12, UR16, 0x1000000, URZ, 0xfc, !UPT ;  /* 0x01000000100c7892 */ /* 0x000fe4000f8efc3f */
[----:B------:R-:W-:Y:S01]  /*0e00*/  IADD3 R14, P0, R14, UR11, RZ ;  /* 0x0000000b0e0e7c10 */ /* 0x000fe2000ff1e0ff */
[----:B------:R-:W-:-:S02]  /*0e10*/  ULOP3.LUT UR13, UR17, 0x80000020, URZ, 0xfc, !UPT ;  /* 0x80000020110d7892 */ /* 0x000fc4000f8efc3f */
[----:B------:R-:W-:Y:S01]  /*0e20*/  UIADD3.64 UR16, UR16, UR8, URZ ;  /* 0x0000000810107297 */ /* 0x000fe2000fffe03f */
[----:B------:R-:W-:Y:S01]  /*0e30*/  R2UR UR18, R14 ;  /* 0x000000000e1272ca */ /* 0x000fe200000e0000 */
[----:B------:R-:W-:Y:S01]  /*0e40*/  VIADD R14, R9, 0x20 ;  /* 0x00000020090e7836 */ /* 0x000fe20000000000 */
[----:B------:R-:W-:Y:S01]  /*0e50*/  IADD3.X R15, R15, UR5, RZ, P0, !PT ;  /* 0x000000050f0f7c10 */ /* 0x000fe200087fe4ff */
[----:B------:R-:W-:-:S03]  /*0e60*/  UMOV UR5, URZ ;  /* 0x0000003f00057c82 */ /* 0x000fc60008000000 */
[----:B------:R-:W-:Y:S01]  /*0e70*/  ISETP.GE.U32.AND P0, PT, R14, 0x2fa0, PT ;  /* 0x00002fa00e00780c */ /* 0x000fe20003f06070 */
[----:B------:R-:W-:Y:S01]  /*0e80*/  IMAD.MOV.U32 R14, RZ, RZ, R56 ;  /* 0x000000ffff0e7224 */ /* 0x000fe200078e0038 */
[----:B------:R-:W-:Y:S01]  /*0e90*/  R2UR UR19, R15 ;  /* 0x000000000f1372ca */ /* 0x000fe200000e0000 */
[----:B------:R-:W-:Y:S02]  /*0ea0*/  IMAD.MOV.U32 R15, RZ, RZ, R59 ;  /* 0x000000ffff0f7224 */ /* 0x000fe400078e003b */
[----:B------:R-:W-:Y:S02]  /*0eb0*/  IMAD R59, R4, 0x2, R19 ;  /* 0x00000002043b7824 */ /* 0x000fe400078e0213 */
[----:B------:R-:W-:-:S05]  /*0ec0*/  VIADD R56, R58, 0x1 ;  /* 0x000000013a387836 */ /* 0x000fca0000000000 */
[----:B------:R-:W-:-:S04]  /*0ed0*/  ISETP.GE.AND P1, PT, R56, 0x4, PT ;  /* 0x000000043800780c */ /* 0x000fc80003f26270 */
[----:B------:R-:W-:Y:S01]  /*0ee0*/  SEL R56, R56, RZ, !P1 ;  /* 0x000000ff38387207 */ /* 0x000fe20004800000 */
[----:B------:R-:W-:Y:S02]  /*0ef0*/  WARPGROUP.DEPBAR.LE gsb0, 0x1 ;  /* 0x00008000000079c5 */ /* 0x000fe40000010100 */
[----:B------:R-:W-:Y:S06]  /*0f00*/  BAR.SYNC.DEFER_BLOCKING 0x0 ;  /* 0x0000000000007b1d */ /* 0x000fec0000010000 */
[----:B------:R-:W-:Y:S01]  /*0f10*/  @!PT LDS RZ, [RZ] ;  /* 0x00000000fffff984 */ /* 0x000fe20000000800 */
[----:B------:R-:W-:Y:S01]  /*0f20*/  @!PT LDS RZ, [RZ] ;  /* 0x00000000fffff984 */ /* 0x000fe20000000800 */
[----:B------:R-:W-:Y:S01]  /*0f30*/  @!PT LDS RZ, [RZ] ;  /* 0x00000000fffff984 */ /* 0x000fe20000000800 */
[----:B------:R2:W-:Y:S04]  /*0f40*/  LDGSTS.E.BYPASS.128 [R17], desc[UR20][R14.64], !P0 ;  /* 0x000000000e117fae */ /* 0x0005e8000c101c54 */
[----:B------:R-:W0:Y:S01]  /*0f50*/  LDGDEPBAR ;  /* 0x00000000000079af */ /* 0x000e220000000000 */
[----:B--2---:R-:W-:-:S02]  /*0f60*/  IMAD.MOV.U32 R17, RZ, RZ, R57 ;  /* 0x000000ffff117224 */ /* 0x004fc400078e0039 */
[----:B------:R-:W-:Y:S02]  /*0f70*/  IMAD R57, R6, 0x2, R19 ;  /* 0x0000000206397824 */ /* 0x000fe400078e0213 */
[----:B------:R-:W-:Y:S01]  /*0f80*/  IMAD.MOV.U32 R19, RZ, RZ, R60 ;  /* 0x000000ffff137224 */ /* 0x000fe200078e003c */
[----:B------:R2:W-:Y:S04]  /*0f90*/  LDGSTS.E.BYPASS.128 [R59], desc[UR20][R16.64], !P0 ;  /* 0x00000000103b7fae */ /* 0x0005e8000c101c54 */
[----:B------:R3:W-:Y:S01]  /*0fa0*/  LDGSTS.E.BYPASS.128 [R57], desc[UR20][R18.64], !P0 ;  /* 0x0000000012397fae */ /* 0x0007e2000c101c54 */
[----:B------:R-:W-:Y:S01]  /*0fb0*/  ISETP.GE.U32.AND P0, PT, R22, 0x2fa0, PT ;  /* 0x00002fa01600780c */ /* 0x000fe20003f06070 */
[----:B------:R-:W-:Y:S02]  /*0fc0*/  IMAD.MOV.U32 R22, RZ, RZ, R10 ;  /* 0x000000ffff167224 */ /* 0x000fe400078e000a */
[----:B------:R-:W0:Y:S01]  /*0fd0*/  LDGDEPBAR ;  /* 0x00000000000079af */ /* 0x000e220000000000 */
[C---:B--2---:R-:W-:Y:S01]  /*0fe0*/  LEA R59, R56.reuse, UR22, 0xd ;  /* 0x00000016383b7c11 */ /* 0x044fe2000f8e68ff */
[----:B---3--:R-:W-:-:S04]  /*0ff0*/  IMAD R57, R56, 0x1000, R7 ;  /* 0x0000100038397824 */ /* 0x008fc800078e0207 */
[--C-:B------:R-:W-:Y:S02]  /*1000*/  IMAD R61, R4, 0x2, R59.reuse ;  /* 0x00000002043d7824 */ /* 0x100fe400078e023b */
[----:B------:R-:W-:Y:S01]  /*1010*/  IMAD R59, R6, 0x2, R59 ;  /* 0x00000002063b7824 */ /* 0x000fe200078e023b */
[----:B------:R-:W-:-:S04]  /*1020*/  DEPBAR.LE SB0, 0x4 ;  /* 0x000081000000791a */ /* 0x000fc80000000000 */
[----:B------:R-:W-:Y:S06]  /*1030*/  BAR.SYNC.DEFER_BLOCKING 0x0 ;  /* 0x0000000000007b1d */ /* 0x000fec0000010000 */
[----:B------:R-:W-:-:S06]  /*1040*/  WARPGROUP.ARRIVE ;  /* 0x00000000000079c5 */ /* 0x000fcc0000000000 */
[----:B------:R-:W-:Y:S04]  /*1050*/  HGMMA.64x64x16.F32.BF16 R24, gdesc[UR12], R24 ;  /* 0x00e000000c1879f0 */ /* 0x000fe80008701818 */
[----:B------:R-:W-:Y:S01]  /*1060*/  HGMMA.64x64x16.F32.BF16 R24, gdesc[UR16], R24, gsb0 ;  /* 0x00e00000101879f0 */ /* 0x000fe20008001818 */
[----:B------:R-:W-:-:S04]  /*1070*/  USEL UR16, UR10, URZ, !UP0 ;  /* 0x0000003f0a107287 */ /* 0x000fc8000c000000 */
[----:B------:R-:W-:-:S04]  /*1080*/  ULEA UR4, UR16, UR22, 0xd ;  /* 0x0000001610047291 */ /* 0x000fc8000f8e683f */
[----:B------:R-:W-:-:S04]  /*1090*/  USHF.R.U32.HI UR4, URZ, 0x4, UR4 ;  /* 0x000000043f047899 */ /* 0x000fc80008011604 */
[----:B------:R-:W-:-:S07]  /*10a0*/  ULOP3.LUT UR4, UR4, 0x3fff, URZ, 0xc0, !UPT ;  /* 0x00003fff04047892 */ /* 0x000fce000f8ec03f */
[----:B------:R-:W-:Y:S02]  /*10b0*/  UMOV UR10, UR4 ;  /* 0x00000004000a7c82 */ /* 0x000fe40008000000 */
[----:B------:R-:W-:Y:S01]  /*10c0*/  IADD3 R22, P1, R22, UR10, RZ ;  /* 0x0000000a16167c10 */ /* 0x000fe2000ff3e0ff */
[----:B------:R-:W-:-:S03]  /*10d0*/  UMOV UR10, UR5 ;  /* 0x00000005000a7c82 */ /* 0x000fc60008000000 */
[----:B------:R-:W-:Y:S01]  /*10e0*/  IADD3.X R23, R23, UR10, RZ, P1, !PT ;  /* 0x0000000a17177c10 */ /* 0x000fe20008ffe4ff */
[----:B------:R-:W-:Y:S01]  /*10f0*/  ULEA UR10, UR16, UR6, 0xc ;  /* 0x00000006100a7291 */ /* 0x000fe2000f8e603f */
[----:B------:R-:W-:Y:S01]  /*1100*/  R2UR UR14, R22 ;  /* 0x00000000160e72ca */ /* 0x000fe200000e0000 */
[----:B------:R-:W-:Y:S01]  /*1110*/  IMAD.MOV.U32 R22, RZ, RZ, R12 ;  /* 0x000000ffff167224 */ /* 0x000fe200078e000c */
[----:B------:R-:W-:Y:S01]  /*1120*/  R2UR UR15, R23 ;  /* 0x00000000170f72ca */ /* 0x000fe200000e0000 */
[----:B------:R-:W-:Y:S01]  /*1130*/  USHF.R.U32.HI UR10, URZ, 0x4, UR10 ;  /* 0x000000043f0a7899 */ /* 0x000fe2000801160a */
[----:B------:R-:W-:-:S03]  /*1140*/  IMAD.MOV.U32 R23, RZ, RZ, R13 ;  /* 0x000000ffff177224 */ /* 0x000fc600078e000d */
[----:B------:R-:W-:-:S04]  /*1150*/  ULOP3.LUT UR10, UR10, 0x3fff, URZ, 0xc0, !UPT ;  /* 0x00003fff0a0a7892 */ /* 0x000fc8000f8ec03f */
[----:B------:R-:W-:-:S04]  /*1160*/  UIADD3 UR10, UP0, UR7, UR10, URZ ;  /* 0x0000000a070a7290 */ /* 0x000fc8000ff1e03f */
[----:B------:R-:W-:Y:S02]  /*1170*/  UIADD3.X UR11, URZ, URZ, URZ, UP0, !UPT ;  /* 0x0000003f3f0b7290 */ /* 0x000fe400087fe43f */
[----:B------:R-:W-:Y:S02]  /*1180*/  ULOP3.LUT UR12, UR10, 0x1000000, URZ, 0xfc, !UPT ;  /* 0x010000000a0c7892 */ /* 0x000fe4000f8efc3f */
[----:B------:R-:W-:Y:S01]  /*1190*/  ULOP3.LUT UR13, UR11, 0x80000020, URZ, 0xfc, !UPT ;  /* 0x800000200b0d7892 */ /* 0x000fe2000f8efc3f */
[----:B------:R-:W-:Y:S02]  /*11a0*/  WARPGROUP.DEPBAR.LE gsb0, 0x1 ;  /* 0x00008000000079c5 */ /* 0x000fe40000010100 */
[----:B------:R-:W-:Y:S06]  /*11b0*/  BAR.SYNC.DEFER_BLOCKING 0x0 ;  /* 0x0000000000007b1d */ /* 0x000fec0000010000 */
[----:B------:R-:W-:Y:S01]  /*11c0*/  @!PT LDS RZ, [RZ] ;  /* 0x00000000fffff984 */ /* 0x000fe20000000800 */
[----:B------:R-:W-:Y:S01]  /*11d0*/  @!PT LDS RZ, [RZ] ;  /* 0x00000000fffff984 */ /* 0x000fe20000000800 */
[----:B------:R-:W-:Y:S01]  /*11e0*/  @!PT LDS RZ, [RZ] ;  /* 0x00000000fffff984 */ /* 0x000fe20000000800 */
[----:B------:R-:W-:Y:S04]  /*11f0*/  LDGSTS.E.BYPASS.128 [R57], desc[UR20][R14.64+0x40], !P0 ;  /* 0x000000400e397fae */ /* 0x000fe8000c101c54 */
[----:B------:R-:W0:Y:S04]  /*1200*/  LDGDEPBAR ;  /* 0x00000000000079af */ /* 0x000e280000000000 */
[----:B------:R-:W-:Y:S04]  /*1210*/  LDGSTS.E.BYPASS.128 [R61], desc[UR20][R16.64+0x40], !P0 ;  /* 0x00000040103d7fae */ /* 0x000fe8000c101c54 */
[----:B------:R2:W-:Y:S04]  /*1220*/  LDGSTS.E.BYPASS.128 [R59], desc[UR20][R18.64+0x40], !P0 ;  /* 0x00000040123b7fae */ /* 0x0005e8000c101c54 */
[----:B------:R-:W0:Y:S01]  /*1230*/  LDGDEPBAR ;  /* 0x00000000000079af */ /* 0x000e220000000000 */
[----:B------:R-:W-:-:S04]  /*1240*/  DEPBAR.LE SB0, 0x4 ;  /* 0x000081000000791a */ /* 0x000fc80000000000 */
[----:B------:R-:W-:Y:S06]  /*1250*/  BAR.SYNC.DEFER_BLOCKING 0x0 ;  /* 0x0000000000007b1d */ /* 0x000fec0000010000 */
[----:B------:R-:W-:-:S06]  /*1260*/  WARPGROUP.ARRIVE ;  /* 0x00000000000079c5 */ /* 0x000fcc0000000000 */
[----:B------:R-:W-:Y:S01]  /*1270*/  HGMMA.64x64x16.F32.BF16 R24, gdesc[UR12], R24 ;  /* 0x00e000000c1879f0 */ /* 0x000fe20008701818 */
[----:B------:R-:W-:Y:S01]  /*1280*/  UMOV UR12, UR4 ;  /* 0x00000004000c7c82 */ /* 0x000fe20008000000 */
[----:B------:R-:W-:Y:S01]  /*1290*/  UIADD3 UR4, UR16, 0x1, URZ ;  /* 0x0000000110047890 */ /* 0x000fe2000fffe03f */
[----:B------:R-:W-:Y:S01]  /*12a0*/  IADD3 R22, P0, R22, UR12, RZ ;  /* 0x0000000c16167c10 */ /* 0x000fe2000ff1e0ff */
[----:B------:R-:W-:Y:S02]  /*12b0*/  UIADD3.64 UR12, UR10, UR8, URZ ;  /* 0x000000080a0c7297 */ /* 0x000fe4000fffe03f */
[----:B------:R-:W-:Y:S01]  /*12c0*/  UISETP.GE.AND UP0, UPT, UR4, 0x4, UPT ;  /* 0x000000040400788c */ /* 0x000fe2000bf06270 */
[----:B------:R-:W-:Y:S02]  /*12d0*/  IADD3.X R23, R23, UR5, RZ, P0, !PT ;  /* 0x0000000517177c10 */ /* 0x000fe400087fe4ff */
[----:B------:R-:W-:Y:S01]  /*12e0*/  R2UR UR14, R22 ;  /* 0x00000000160e72ca */ /* 0x000fe200000e0000 */
[----:B------:R-:W-:Y:S01]  /*12f0*/  VIADD R22, R56, 0x1 ;  /* 0x0000000138167836 */ /* 0x000fe20000000000 */
[----:B------:R-:W-:Y:S01]  /*1300*/  R2UR UR15, R23 ;  /* 0x00000000170f72ca */ /* 0x000fe200000e0000 */
[C---:B------:R-:W-:Y:S01]  /*1310*/  VIADD R23, R9.reuse, 0x60 ;  /* 0x0000006009177836 */ /* 0x040fe20000000000 */
[----:B------:R-:W-:Y:S01]  /*1320*/  USEL UR18, UR4, URZ, !UP0 ;  /* 0x0000003f04127287 */ /* 0x000fe2000c000000 */
[----:B------:R-:W-:Y:S01]  /*1330*/  VIADD R9, R9, 0x80 ;  /* 0x0000008009097836 */ /* 0x000fe20000000000 */
[----:B------:R-:W-:-:S02]  /*1340*/  ISETP.GE.AND P1, PT, R22, 0x4, PT ;  /* 0x000000041600780c */ /* 0x000fc40003f26270 */
[----:B------:R-:W-:Y:S01]  /*1350*/  ISETP.GE.U32.AND P0, PT, R23, 0x2fa0, PT ;  /* 0x00002fa01700780c */ /* 0x000fe20003f06070 */
[----:B------:R-:W-:Y:S01]  /*1360*/  ULEA UR4, UR18, UR22, 0xd ;  /* 0x0000001612047291 */ /* 0x000fe2000f8e683f */
[----:B------:R-:W-:Y:S01]  /*1370*/  SEL R22, R22, RZ, !P1 ;  /* 0x000000ff16167207 */ /* 0x000fe20004800000 */
[----:B------:R-:W-:Y:S01]  /*1380*/  ULEA UR5, UR18, UR6, 0xc ;  /* 0x0000000612057291 */ /* 0x000fe2000f8e603f */
[----:B------:R-:W-:Y:S01]  /*1390*/  IMAD.MOV.U32 R23, RZ, RZ, R10 ;  /* 0x000000ffff177224 */ /* 0x000fe200078e000a */
[----:B------:R-:W-:Y:S01]  /*13a0*/  USHF.R.U32.HI UR4, URZ, 0x4, UR4 ;  /* 0x000000043f047899 */ /* 0x000fe20008011604 */
[C---:B--2---:R-:W-:Y:S01]  /*13b0*/  LEA R59, R22.reuse, UR22, 0xd ;  /* 0x00000016163b7c11 */ /* 0x044fe2000f8e68ff */
[C---:B------:R-:W-:Y:S01]  /*13c0*/  IMAD R57, R22.reuse, 0x1000, R7 ;  /* 0x0000100016397824 */ /* 0x040fe200078e0207 */
[----:B------:R-:W-:Y:S01]  /*13d0*/  USHF.R.U32.HI UR5, URZ, 0x4, UR5 ;  /* 0x000000043f057899 */ /* 0x000fe20008011605 */
[----:B------:R-:W-:Y:S01]  /*13e0*/  VIADD R22, R22, 0x1 ;  /* 0x0000000116167836 */ /* 0x000fe20000000000 */
[----:B------:R-:W-:Y:S01]  /*13f0*/  ULOP3.LUT UR4, UR4, 0x3fff, URZ, 0xc0, !UPT ;  /* 0x00003fff04047892 */ /* 0x000fe2000f8ec03f */
[--C-:B------:R-:W-:Y:S01]  /*1400*/  IMAD R61, R4, 0x2, R59.reuse ;  /* 0x00000002043d7824 */ /* 0x100fe200078e023b */
[----:B------:R-:W-:Y:S01]  /*1410*/  ULOP3.LUT UR16, UR5, 0x3fff, URZ, 0xc0, !UPT ;  /* 0x00003fff05107892 */ /* 0x000fe2000f8ec03f */
[----:B------:R-:W-:Y:S01]  /*1420*/  IMAD R59, R6, 0x2, R59 ;  /* 0x00000002063b7824 */ /* 0x000fe200078e023b */
[C---:B------:R-:W-:Y:S01]  /*1430*/  ISETP.GE.AND P1, PT, R22.reuse, 0x4, PT ;  /* 0x000000041600780c */ /* 0x040fe20003f26270 */
[----:B------:R-:W-:Y:S01]  /*1440*/  UMOV UR5, URZ ;  /* 0x0000003f00057c82 */ /* 0x000fe20008000000 */
[----:B------:R-:W-:Y:S01]  /*1450*/  UIADD3 UR16, UP0, UR7, UR16, URZ ;  /* 0x0000001007107290 */ /* 0x000fe2000ff1e03f */
[----:B------:R-:W-:Y:S01]  /*1460*/  IADD3 R56, P3, R14, 0x100, RZ ;  /* 0x000001000e387810 */ /* 0x000fe20007f7e0ff */
[----:B------:R-:W-:Y:S01]  /*1470*/  UMOV UR10, UR4 ;  /* 0x00000004000a7c82 */ /* 0x000fe20008000000 */
[----:B------:R-:W-:Y:S01]  /*1480*/  UMOV UR7, UR5 ;  /* 0x0000000500077c82 */ /* 0x000fe20008000000 */
[----:B------:R-:W-:Y:S01]  /*1490*/  UIADD3.X UR17, URZ, URZ, URZ, UP0, !UPT ;  /* 0x0000003f3f117290 */ /* 0x000fe200087fe43f */
[----:B------:R-:W-:-:S02]  /*14a0*/  SEL R58, R22, RZ, !P1 ;  /* 0x000000ff163a7207 */ /* 0x000fc40004800000 */
[----:B------:R-:W-:Y:S01]  /*14b0*/  IADD3 R22, P2, R16, 0x100, RZ ;  /* 0x0000010010167810 */ /* 0x000fe20007f5e0ff */
[----:B------:R-:W-:Y:S01]  /*14c0*/  UIADD3.64 UR8, UR16, UR8, URZ ;  /* 0x0000000810087297 */ /* 0x000fe2000fffe03f */
[----:B------:R-:W-:Y:S01]  /*14d0*/  HGMMA.64x64x16.F32.BF16 R24, gdesc[UR12], R24, gsb0 ;  /* 0x00e000000c1879f0 */ /* 0x000fe20008001818 */
[----:B------:R-:W-:Y:S02]  /*14e0*/  ULOP3.LUT UR12, UR16, 0x1000000, URZ, 0xfc, !UPT ;  /* 0x01000000100c7892 */ /* 0x000fe4000f8efc3f */
[----:B------:R-:W-:Y:S01]  /*14f0*/  ULOP3.LUT UR13, UR17, 0x80000020, URZ, 0xfc, !UPT ;  /* 0x80000020110d7892 */ /* 0x000fe2000f8efc3f */
[----:B------:R-:W-:Y:S02]  /*1500*/  WARPGROUP.DEPBAR.LE gsb0, 0x1 ;  /* 0x00008000000079c5 */ /* 0x000fe40000010100 */
[----:B------:R-:W-:Y:S06]  /*1510*/  BAR.SYNC.DEFER_BLOCKING 0x0 ;  /* 0x0000000000007b1d */ /* 0x000fec0000010000 */
[----:B------:R-:W-:Y:S01]  /*1520*/  @!PT LDS RZ, [RZ] ;  /* 0x00000000fffff984 */ /* 0x000fe20000000800 */
[----:B------:R-:W-:Y:S01]  /*1530*/  @!PT LDS RZ, [RZ] ;  /* 0x00000000fffff984 */ /* 0x000fe20000000800 */
[----:B------:R-:W-:Y:S01]  /*1540*/  @!PT LDS RZ, [RZ] ;  /* 0x00000000fffff984 */ /* 0x000fe20000000800 */
[----:B------:R2:W-:Y:S04]  /*1550*/  LDGSTS.E.BYPASS.128 [R57], desc[UR20][R14.64+0x80], !P0 ;  /* 0x000000800e397fae */ /* 0x0005e8000c101c54 */
[----:B------:R-:W0:Y:S04]  /*1560*/  LDGDEPBAR ;  /* 0x00000000000079af */ /* 0x000e280000000000 */
[----:B------:R-:W-:Y:S04]  /*1570*/  LDGSTS.E.BYPASS.128 [R61], desc[UR20][R16.64+0x80], !P0 ;  /* 0x00000080103d7fae */ /* 0x000fe8000c101c54 */
[----:B------:R3:W-:Y:S01]  /*1580*/  LDGSTS.E.BYPASS.128 [R59], desc[UR20][R18.64+0x80], !P0 ;  /* 0x00000080123b7fae */ /* 0x0007e2000c101c54 */
[----:B------:R-:W-:Y:S01]  /*1590*/  IADD3 R10, P0, R23, UR10, RZ ;  /* 0x0000000a170a7c10 */ /* 0x000fe2000ff1e0ff */
[----:B--2---:R-:W-:Y:S01]  /*15a0*/  IMAD.X R57, RZ, RZ, R17, P2 ;  /* 0x000000ffff397224 */ /* 0x004fe200010e0611 */
[----:B------:R-:W-:Y:S01]  /*15b0*/  IADD3 R23, P1, R18, 0x100, RZ ;  /* 0x0000010012177810 */ /* 0x000fe20007f3e0ff */
[----:B------:R-:W0:Y:S01]  /*15c0*/  LDGDEPBAR ;  /* 0x00000000000079af */ /* 0x000e220000000000 */
[----:B------:R-:W-:Y:S01]  /*15d0*/  IADD3.X R11, R11, UR7, RZ, P0, !PT ;  /* 0x000000070b0b7c10 */ /* 0x000fe200087fe4ff */
[----:B------:R-:W-:Y:S01]  /*15e0*/  UMOV UR7, UR4 ;  /* 0x0000000400077c82 */ /* 0x000fe20008000000 */
[----:B------:R-:W-:Y:S01]  /*15f0*/  R2UR UR14, R10 ;  /* 0x000000000a0e72ca */ /* 0x000fe200000e0000 */
[----:B------:R-:W-:Y:S01]  /*1600*/  IMAD.MOV.U32 R10, RZ, RZ, R12 ;  /* 0x000000ffff0a7224 */ /* 0x000fe200078e000c */
[----:B------:R-:W-:Y:S01]  /*1610*/  R2UR UR15, R11 ;  /* 0x000000000b0f72ca */ /* 0x000fe200000e0000 */
[----:B------:R-:W-:Y:S01]  /*1620*/  UMOV UR4, UR18 ;  /* 0x0000001200047c82 */ /* 0x000fe20008000000 */
[----:B------:R-:W-:-:S02]  /*1630*/  IMAD.X R60, RZ, RZ, R19, P1 ;  /* 0x000000ffff3c7224 */ /* 0x000fc400008e0613 */
[----:B------:R-:W-:Y:S01]  /*1640*/  IADD3 R10, P0, R10, UR7, RZ ;  /* 0x000000070a0a7c10 */ /* 0x000fe2000ff1e0ff */
[----:B---3--:R-:W-:-:S03]  /*1650*/  IMAD.X R59, RZ, RZ, R15, P3 ;  /* 0x000000ffff3b7224 */ /* 0x008fc600018e060f */
[----:B------:R-:W-:Y:S02]  /*1660*/  IADD3.X R11, R13, UR5, RZ, P0, !PT ;  /* 0x000000050d0b7c10 */ /* 0x000fe400087fe4ff */
[----:B------:R-:W-:Y:S02]  /*1670*/  R2UR UR10, R10 ;  /* 0x000000000a0a72ca */ /* 0x000fe400000e0000 */
[----:B------:R-:W-:Y:S01]  /*1680*/  R2UR UR11, R11 ;  /* 0x000000000b0b72ca */ /* 0x000fe200000e0000 */
[C---:B------:R-:W-:Y:S01]  /*1690*/  IMAD R11, R58.reuse, 0x1000, R7 ;  /* 0x000010003a0b7824 */ /* 0x040fe200078e0207 */
[----:B------:R-:W-:Y:S02]  /*16a0*/  ISETP.GE.U32.AND P0, PT, R9, 0x2fa0, PT ;  /* 0x00002fa00900780c */ /* 0x000fe40003f06070 */
[----:B------:R-:W-:Y:S01]  /*16b0*/  LEA R13, R58, UR22, 0xd ;  /* 0x000000163a0d7c11 */ /* 0x000fe2000f8e68ff */
[----:B------:R-:W-:-:S04]  /*16c0*/  DEPBAR.LE SB0, 0x4 ;  /* 0x000081000000791a */ /* 0x000fc80000000000 */
[----:B------:R-:W-:Y:S01]  /*16d0*/  BAR.SYNC.DEFER_BLOCKING 0x0 ;  /* 0x0000000000007b1d */ /* 0x000fe20000010000 */
[--C-:B------:R-:W-:Y:S02]  /*16e0*/  IMAD R61, R4, 0x2, R13.reuse ;  /* 0x00000002043d7824 */ /* 0x100fe400078e020d */
[----:B------:R-:W-:-:S03]  /*16f0*/  IMAD R13, R6, 0x2, R13 ;  /* 0x00000002060d7824 */ /* 0x000fc600078e020d */
[----:B------:R-:W-:-:S06]  /*1700*/  WARPGROUP.ARRIVE ;  /* 0x00000000000079c5 */ /* 0x000fcc0000000000 */
[----:B------:R-:W-:Y:S04]  /*1710*/  HGMMA.64x64x16.F32.BF16 R24, gdesc[UR12], R24 ;  /* 0x00e000000c1879f0 */ /* 0x000fe80008701818 */
[----:B------:R-:W-:Y:S03]  /*1720*/  HGMMA.64x64x16.F32.BF16 R24, gdesc[UR8], R24, gsb0 ;  /* 0x00e00000081879f0 */ /* 0x000fe60008001818 */
[----:B------:R-:W-:Y:S02]  /*1730*/  WARPGROUP.DEPBAR.LE gsb0, 0x1 ;  /* 0x00008000000079c5 */ /* 0x000fe40000010100 */
[----:B------:R-:W-:Y:S06]  /*1740*/  BAR.SYNC.DEFER_BLOCKING 0x0 ;  /* 0x0000000000007b1d */ /* 0x000fec0000010000 */
[----:B------:R-:W-:Y:S01]  /*1750*/  @!PT LDS RZ, [RZ] ;  /* 0x00000000fffff984 */ /* 0x000fe20000000800 */
[----:B------:R-:W-:Y:S01]  /*1760*/  @!PT LDS RZ, [RZ] ;  /* 0x00000000fffff984 */ /* 0x000fe20000000800 */
[----:B------:R-:W-:Y:S01]  /*1770*/  @!PT LDS RZ, [RZ] ;  /* 0x00000000fffff984 */ /* 0x000fe20000000800 */
[----:B------:R2:W-:Y:S04]  /*1780*/  LDGSTS.E.BYPASS.128 [R11], desc[UR20][R14.64+0xc0], !P0 ;  /* 0x000000c00e0b7fae */ /* 0x0005e8000c101c54 */
[----:B------:R-:W0:Y:S04]  /*1790*/  LDGDEPBAR ;  /* 0x00000000000079af */ /* 0x000e280000000000 */
[----:B------:R2:W-:Y:S04]  /*17a0*/  LDGSTS.E.BYPASS.128 [R61], desc[UR20][R16.64+0xc0], !P0 ;  /* 0x000000c0103d7fae */ /* 0x0005e8000c101c54 */
[----:B------:R2:W-:Y:S01]  /*17b0*/  LDGSTS.E.BYPASS.128 [R13], desc[UR20][R18.64+0xc0], !P0 ;  /* 0x000000c0120d7fae */ /* 0x0005e2000c101c54 */
[----:B------:R-:W-:-:S03]  /*17c0*/  ISETP.GE.U32.AND P0, PT, R9, 0x2fe0, PT ;  /* 0x00002fe00900780c */ /* 0x000fc60003f06070 */
[----:B------:R-:W0:Y:S10]  /*17d0*/  LDGDEPBAR ;  /* 0x00000000000079af */ /* 0x000e340000000000 */
[----:B--2---:R-:W-:Y:S05]  /*17e0*/  @!P0 BRA `(.L_x_0) ;  /* 0xfffffff000488947 */ /* 0x004fea000383ffff */
[----:B------:R-:W-:Y:S02]  /*17f0*/  WARPGROUP.DEPBAR.LE gsb0, 0x0 ;  /* 0x00008000000079c5 */ /* 0x000fe40000010000 */
[----:B------:R-:W-:-:S04]  /*1800*/  DEPBAR.LE SB0, 0x0 ;  /* 0x000080000000791a */ /* 0x000fc80000000000 */
[C---:B------:R-:W-:Y:S01]  /*1810*/  IMAD.SHL.U32 R4, R21.reuse, 0x10, RZ ;  /* 0x0000001015047824 */ /* 0x040fe200078e00ff */
[--C-:B------:R-:W-:Y:S01]  /*1820*/  SHF.R.U32.HI R8, RZ, 0x4, R0.reuse ;  /* 0x00000004ff087819 */ /* 0x100fe20000011600 */
[----:B------:R-:W-:Y:S01]  /*1830*/  IMAD.SHL.U32 R21, R21, 0x2, RZ ;  /* 0x0000000215157824 */ /* 0x000fe200078e00ff */
[----:B------:R-:W-:Y:S02]  /*1840*/  SHF.R.U32.HI R6, RZ, 0x1, R0 ;  /* 0x00000001ff067819 */ /* 0x000fe40000011600 */
[----:B------:R-:W-:Y:S02]  /*1850*/  LOP3.LUT R7, R4, 0x30, RZ, 0xc0, !PT ;  /* 0x0000003004077812 */ /* 0x000fe400078ec0ff */
[----:B------:R-:W-:Y:S02]  /*1860*/  SGXT.U32 R4, R8, 0x1 ;  /* 0x000000010804781a */ /* 0x000fe40000000000 */
[----:B------:R-:W-:Y:S02]  /*1870*/  LOP3.LUT R6, R6, 0x48, RZ, 0xc0, !PT ;  /* 0x0000004806067812 */ /* 0x000fe400078ec0ff */
[----:B------:R-:W-:-:S02]  /*1880*/  LOP3.LUT R7, R7, 0xf, R0, 0xf8, !PT ;  /* 0x0000000f07077812 */ /* 0x000fc400078ef800 */
[----:B------:R-:W-:Y:S02]  /*1890*/  LOP3.LUT R21, R4, 0xe, R21, 0xf8, !PT ;  /* 0x0000000e04157812 */ /* 0x000fe400078ef815 */
[----:B------:R-:W-:Y:S01]  /*18a0*/  LOP3.LUT R4, R5, 0x78, RZ, 0xc0, !PT ;  /* 0x0000007805047812 */ /* 0x000fe200078ec0ff */
[----:B------:R-:W-:Y:S01]  /*18b0*/  IMAD R6, R7, 0x88, R6 ;  /* 0x0000008807067824 */ /* 0x000fe200078e0206 */
[----:B------:R-:W-:Y:S02]  /*18c0*/  F2FP.BF16.F32.PACK_AB R24, R25, R24 ;  /* 0x000000181918723e */ /* 0x000fe400000010ff */
[----:B------:R-:W-:Y:S01]  /*18d0*/  F2FP.BF16.F32.PACK_AB R25, R27, R26 ;  /* 0x0000001a1b19723e */ /* 0x000fe200000010ff */
[----:B------:R-:W-:Y:S01]  /*18e0*/  IMAD R21, R21, 0x88, R4 ;  /* 0x0000008815157824 */ /* 0x000fe200078e0204 */
[----:B------:R-:W-:Y:S02]  /*18f0*/  F2FP.BF16.F32.PACK_AB R32, R33, R32 ;  /* 0x000000202120723e */ /* 0x000fe400000010ff */
[----:B------:R-:W-:-:S02]  /*1900*/  F2FP.BF16.F32.PACK_AB R26, R29, R28 ;  /* 0x0000001c1d1a723e */ /* 0x000fc400000010ff */
[----:B------:R-:W-:Y:S02]  /*1910*/  F2FP.BF16.F32.PACK_AB R27, R31, R30 ;  /* 0x0000001e1f1b723e */ /* 0x000fe400000010ff */
[----:B------:R-:W-:Y:S02]  /*1920*/  F2FP.BF16.F32.PACK_AB R33, R35, R34 ;  /* 0x000000222321723e */ /* 0x000fe400000010ff */
[----:B------:R-:W-:Y:S02]  /*1930*/  F2FP.BF16.F32.PACK_AB R40, R41, R40 ;  /* 0x000000282928723e */ /* 0x000fe400000010ff */
[----:B------:R-:W-:Y:S01]  /*1940*/  LEA R4, R6, UR6, 0x1 ;  /* 0x0000000606047c11 */ /* 0x000fe2000f8e08ff */
[----:B------:R-:W-:Y:S01]  /*1950*/  BAR.SYNC.DEFER_BLOCKING 0x0 ;  /* 0x0000000000007b1d */ /* 0x000fe20000010000 */
[----:B------:R-:W-:Y:S02]  /*1960*/  F2FP.BF16.F32.PACK_AB R34, R37, R36 ;  /* 0x000000242522723e */ /* 0x000fe400000010ff */
[----:B------:R-:W-:-:S02]  /*1970*/  F2FP.BF16.F32.PACK_AB R35, R39, R38 ;  /* 0x000000262723723e */ /* 0x000fc400000010ff */
[----:B------:R-:W-:-:S03]  /*1980*/  F2FP.BF16.F32.PACK_AB R41, R43, R42 ;  /* 0x0000002a2b29723e */ /* 0x000fc600000010ff */
[----:B------:R-:W2:Y:S01]  /*1990*/  LDC.64 R6, c[0x0][0x220] ;  /* 0x00008800ff067b82 */ /* 0x000ea20000000a00 */
[----:B------:R-:W-:Y:S02]  /*19a0*/  F2FP.BF16.F32.PACK_AB R48, R49, R48 ;  /* 0x000000303130723e */ /* 0x000fe400000010ff */
[----:B------:R-:W-:Y:S02]  /*19b0*/  F2FP.BF16.F32.PACK_AB R42, R45, R44 ;  /* 0x0000002c2d2a723e */ /* 0x000fe400000010ff */
[----:B------:R-:W-:Y:S02]  /*19c0*/  F2FP.BF16.F32.PACK_AB R43, R47, R46 ;  /* 0x0000002e2f2b723e */ /* 0x000fe400000010ff */
[----:B------:R-:W-:Y:S02]  /*19d0*/  F2FP.BF16.F32.PACK_AB R49, R51, R50 ;  /* 0x000000323331723e */ /* 0x000fe400000010ff */
[----:B------:R-:W-:Y:S02]  /*19e0*/  F2FP.BF16.F32.PACK_AB R50, R53, R52 ;  /* 0x000000343532723e */ /* 0x000fe400000010ff */
[----:B------:R-:W-:-:S02]  /*19f0*/  F2FP.BF16.F32.PACK_AB R51, R55, R54 ;  /* 0x000000363733723e */ /* 0x000fc400000010ff */
[----:B------:R-:W-:Y:S02]  /*1a00*/  LEA R22, R21, UR6, 0x1 ;  /* 0x0000000615167c11 */ /* 0x000fe4000f8e08ff */
[----:B------:R-:W-:Y:S02]  /*1a10*/  SHF.R.U32.HI R0, RZ, 0x4, R0 ;  /* 0x00000004ff007819 */ /* 0x000fe40000011600 */
[----:B------:R-:W-:Y:S01]  /*1a20*/  LOP3.LUT R2, R2, 0x78, R5, 0xf8, !PT ;  /* 0x0000007802027812 */ /* 0x000fe200078ef805 */
[----:B------:R-:W-:Y:S01]  /*1a30*/  STSM.16.M88.4 [R4], R24 ;  /* 0x0000001804007844 */ /* 0x000fe20000000200 */
[----:B------:R-:W-:Y:S02]  /*1a40*/  SGXT.U32 R0, R0, 0x4 ;  /* 0x000000040000781a */ /* 0x000fe40000000000 */
[----:B------:R-:W-:Y:S01]  /*1a50*/  ISETP.GE.AND P0, PT, R2, 0xc00, PT ;  /* 0x00000c000200780c */ /* 0x000fe20003f06270 */
[----:B------:R-:W-:Y:S01]  /*1a60*/  STSM.16.M88.4 [R4+0x20], R32 ;  /* 0x0000202004007844 */ /* 0x000fe20000000200 */
[----:B------:R-:W-:-:S03]  /*1a70*/  LOP3.LUT R3, R0, R3, RZ, 0xfc, !PT ;  /* 0x0000000300037212 */ /* 0x000fc600078efcff */
[----:B------:R-:W-:Y:S01]  /*1a80*/  STSM.16.M88.4 [R4+0x40], R40 ;  /* 0x0000402804007844 */ /* 0x000fe20000000200 */
[C---:B------:R-:W-:Y:S01]  /*1a90*/  LOP3.LUT R0, R3.reuse, 0x20, RZ, 0xfc, !PT ;  /* 0x0000002003007812 */ /* 0x040fe200078efcff */
[C---:B------:R-:W-:Y:S01]  /*1aa0*/  IMAD R23, R3.reuse, 0xc00, R2 ;  /* 0x00000c0003177824 */ /* 0x040fe200078e0202 */
[----:B------:R-:W-:Y:S01]  /*1ab0*/  ISETP.LT.AND P3, PT, R3, 0x1000, !P0 ;  /* 0x000010000300780c */ /* 0x000fe20004761270 */
[----:B------:R3:W-:Y:S01]  /*1ac0*/  STSM.16.M88.4 [R4+0x60], R48 ;  /* 0x0000603004007844 */ /* 0x0007e20000000200 */
[----:B------:R-:W-:Y:S01]  /*1ad0*/  BAR.SYNC.DEFER_BLOCKING 0x0 ;  /* 0x0000000000007b1d */ /* 0x000fe20000010000 */
[----:B------:R-:W-:Y:S01]  /*1ae0*/  ISETP.LT.AND P1, PT, R0, 0x1000, !P0 ;  /* 0x000010000000780c */ /* 0x000fe20004721270 */
[C---:B------:R-:W-:Y:S02]  /*1af0*/  VIADD R5, R23.reuse, 0xc000 ;  /* 0x0000c00017057836 */ /* 0x040fe40000000000 */
[----:B------:R-:W-:-:S04]  /*1b00*/  VIADD R21, R23, 0x18000 ;  /* 0x0001800017157836 */ /* 0x000fc80000000000 */
[--C-:B--2---:R-:W-:Y:S01]  /*1b10*/  IMAD.WIDE R20, R21, 0x2, R6.reuse ;  /* 0x0000000215147825 */ /* 0x104fe200078e0206 */
[C---:B---3--:R-:W-:Y:S02]  /*1b20*/  LOP3.LUT R4, R3.reuse, 0x10, RZ, 0xfc, !PT ;  /* 0x0000001003047812 */ /* 0x048fe400078efcff */
[----:B------:R-:W-:Y:S02]  /*1b30*/  LOP3.LUT R3, R3, 0x30, RZ, 0xfc, !PT ;  /* 0x0000003003037812 */ /* 0x000fe400078efcff */
[----:B------:R-:W-:Y:S01]  /*1b40*/  ISETP.LT.AND P2, PT, R4, 0x1000, !P0 ;  /* 0x000010000400780c */ /* 0x000fe20004741270 */
[----:B------:R-:W-:Y:S01]  /*1b50*/  IMAD.WIDE R4, R5, 0x2, R6 ;  /* 0x0000000205047825 */ /* 0x000fe200078e0206 */
[----:B------:R-:W-:-:S03]  /*1b60*/  ISETP.LT.AND P0, PT, R3, 0x1000, !P0 ;  /* 0x000010000300780c */ /* 0x000fc60004701270 */
[----:B------:R-:W-:Y:S01]  /*1b70*/  IMAD.WIDE R2, R23, 0x2, R6 ;  /* 0x0000000217027825 */ /* 0x000fe200078e0206 */
[----:B------:R-:W2:Y:S04]  /*1b80*/  LDS.128 R16, [R22] ;  /* 0x0000000016107984 */ /* 0x000ea80000000c00 */
[----:B------:R-:W3:Y:S04]  /*1b90*/  LDS.128 R12, [R22+0x1100] ;  /* 0x00110000160c7984 */ /* 0x000ee80000000c00 */
[----:B------:R-:W4:Y:S04]  /*1ba0*/  LDS.128 R8, [R22+0x2200] ;  /* 0x0022000016087984 */ /* 0x000f280000000c00 */
[----:B--2---:R2:W-:Y:S04]  /*1bb0*/  @P3 STG.E.128 desc[UR20][R2.64], R16 ;  /* 0x0000001002003986 */ /* 0x0045e8000c101d14 */
[----:B---3--:R2:W-:Y:S04]  /*1bc0*/  @P2 STG.E.128 desc[UR20][R4.64], R12 ;  /* 0x0000000c04002986 */ /* 0x0085e8000c101d14 */
[----:B----4-:R2:W-:Y:S01]  /*1bd0*/  @P1 STG.E.128 desc[UR20][R20.64], R8 ;  /* 0x0000000814001986 */ /* 0x0105e2000c101d14 */
[----:B------:R-:W-:Y:S05]  /*1be0*/  @!P0 EXIT ;  /* 0x000000000000894d */ /* 0x000fea0003800000 */
[----:B--2---:R-:W1:Y:S01]  /*1bf0*/  LDS.128 R8, [R22+0x3300] ;  /* 0x0033000016087984 */ /* 0x004e620000000c00 */
[----:B------:R-:W-:-:S04]  /*1c00*/  VIADD R23, R23, 0x24000 ;  /* 0x0002400017177836 */ /* 0x000fc80000000000 */
[----:B------:R-:W-:-:S05]  /*1c10*/  IMAD.WIDE R6, R23, 0x2, R6 ;  /* 0x0000000217067825 */ /* 0x000fca00078e0206 */
[----:B-1----:R-:W-:Y:S01]  /*1c20*/  STG.E.128 desc[UR20][R6.64], R8 ;  /* 0x0000000806007986 */ /* 0x002fe2000c101d14 */
[----:B------:R-:W-:Y:S05]  /*1c30*/  EXIT ;  /* 0x000000000000794d */ /* 0x000fea0003800000 */
.L_x_1:
[----:B------:R-:W-:-:S00]  /*1c40*/  BRA `(.L_x_1) ;  /* 0xfffffffc00fc7947 */ /* 0x000fc0000383ffff */
[----:B------:R-:W-:-:S00]  /*1c50*/  NOP ;  /* 0x0000000000007918 */ /* 0x000fc00000000000 */
        /* <DEDUP_REMOVED lines=10> */
.L_x_2:


//--------------------- .nv.shared.triton_mm      --------------------------
	.section	.nv.shared.triton_mm,"aw",@nobits
	.sectionflags	@""
	.align	16
	.zero		1024


//--------------------- .nv.constant0.triton_mm   --------------------------
	.section	.nv.constant0.triton_mm,"a",@progbits
	.sectionflags	@""
	.align	4
.nv.constant0.triton_mm:
	.zero		552
